//
// Generated by NVIDIA NVVM Compiler
//
// Compiler Build ID: CL-36424714
// Cuda compilation tools, release 13.0, V13.0.88
// Based on NVVM 20.0.0
//

.version 9.0
.target sm_100
.address_size 64

	// .globl	_Z15print_threadIdsv
.extern .func  (.param .b32 func_retval0) vprintf
(
	.param .b64 vprintf_param_0,
	.param .b64 vprintf_param_1
)
;
.global .align 1 .b8 $str[55] = {116, 104, 114, 101, 97, 100, 73, 100, 120, 46, 120, 32, 58, 32, 37, 100, 44, 32, 116, 104, 114, 101, 97, 100, 73, 100, 120, 46, 121, 32, 58, 32, 37, 100, 44, 32, 116, 104, 114, 101, 97, 100, 73, 100, 120, 46, 122, 32, 58, 32, 37, 100, 32, 10};

.visible .entry _Z15print_threadIdsv()
{
	.local .align 8 .b8 	__local_depot0[16];
	.reg .b64 	%SP;
	.reg .b64 	%SPL;
	.reg .b32 	%r<6>;
	.reg .b64 	%rd<5>;

	mov.u64 	%SPL, __local_depot0;
	cvta.local.u64 	%SP, %SPL;
	add.u64 	%rd1, %SP, 0;
	add.u64 	%rd2, %SPL, 0;
	mov.u32 	%r1, %tid.x;
	mov.u32 	%r2, %tid.y;
	mov.u32 	%r3, %tid.z;
	st.local.v2.u32 	[%rd2], {%r1, %r2};
	st.local.u32 	[%rd2+8], %r3;
	mov.u64 	%rd3, $str;
	cvta.global.u64 	%rd4, %rd3;
	{ // callseq 0, 0
	.param .b64 param0;
	st.param.b64 	[param0], %rd4;
	.param .b64 param1;
	st.param.b64 	[param1], %rd1;
	.param .b32 retval0;
	call.uni (retval0), 
	vprintf, 
	(
	param0, 
	param1
	);
	ld.param.b32 	%r4, [retval0];
	} // callseq 0
	ret;

}


// ===== COMPILED SASS (sm_100) =====

	.target	sm_100

	.elftype	@"ET_EXEC"


//--------------------- .note.nv.tkinfo           --------------------------
	.section	.note.nv.tkinfo,"",@"SHT_NOTE"
	.sectionflags	@"SHF_NOTE_NV_TKINFO"
	.tkinfo
        /*0018*/ 	.word	0x00000002
        /*0030*/ 	.string	""
        /*0030*/ 	.string	"ptxas"
        /*0030*/ 	.string	"Cuda compilation tools, release 13.0, V13.0.88"
        /*0030*/ 	.string	"Build cuda_13.0.r13.0/compiler.36424714_0"
        /*0030*/ 	.string	"-arch sm_100 -m 64 "



//--------------------- .note.nv.cuinfo           --------------------------
	.section	.note.nv.cuinfo,"",@"SHT_NOTE"
	.sectionflags	@"SHF_NOTE_NV_CUINFO"
        /*0018*/ 	.short	0x0002
        /*001a*/ 	.short	0x0064
        /*001c*/ 	.short	0x0082
	.zero		2


//--------------------- .nv.info                  --------------------------
	.section	.nv.info,"",@"SHT_CUDA_INFO"
	.align	4


	//----- nvinfo : EIATTR_REGCOUNT
	.align		4
        /*0000*/ 	.byte	0x04, 0x2f
        /*0002*/ 	.short	(.L_2 - .L_1)
	.align		4
.L_1:
        /*0004*/ 	.word	index@(_Z15print_threadIdsv)
        /*0008*/ 	.word	0x00000018


	//----- nvinfo : EIATTR_FRAME_SIZE
	.align		4
.L_2:
        /*000c*/ 	.byte	0x04, 0x11
        /*000e*/ 	.short	(.L_4 - .L_3)
	.align		4
.L_3:
        /*0010*/ 	.word	index@(_Z15print_threadIdsv)
        /*0014*/ 	.word	0x00000010


	//----- nvinfo : EIATTR_MIN_STACK_SIZE
	.align		4
.L_4:
        /*0018*/ 	.byte	0x04, 0x12
        /*001a*/ 	.short	(.L_6 - .L_5)
	.align		4
.L_5:
        /*001c*/ 	.word	index@(_Z15print_threadIdsv)
        /*0020*/ 	.word	0x00000010
.L_6:


//--------------------- .nv.compat                --------------------------
	.section	.nv.compat,"",@"SHT_CUDA_COMPAT_INFO"
	.align	4
        /*0000*/ 	.byte	0x02, 0x09, 0x00, 0x00, 0x02, 0x02, 0x01, 0x00, 0x02, 0x05, 0x05, 0x00, 0x03, 0x07, 0x01, 0x01
        /*0010*/ 	.byte	0x02, 0x03, 0x00, 0x00, 0x02, 0x06, 0x01, 0x00, 0x04, 0x0b, 0x08, 0x00, 0x09, 0x00, 0x00, 0x00
        /*0020*/ 	.byte	0x00, 0x00, 0x00, 0x00


//--------------------- .nv.info._Z15print_threadIdsv --------------------------
	.section	.nv.info._Z15print_threadIdsv,"",@"SHT_CUDA_INFO"
	.sectionflags	@""
	.align	4


	//----- nvinfo : EIATTR_CUDA_API_VERSION
	.align		4
        /*0000*/ 	.byte	0x04, 0x37
        /*0002*/ 	.short	(.L_8 - .L_7)
.L_7:
        /*0004*/ 	.word	0x00000082


	//----- nvinfo : EIATTR_SPARSE_MMA_MASK
	.align		4
.L_8:
        /*0008*/ 	.byte	0x03, 0x50
        /*000a*/ 	.short	0x0000


	//----- nvinfo : EIATTR_MAXREG_COUNT
	.align		4
        /*000c*/ 	.byte	0x03, 0x1b
        /*000e*/ 	.short	0x00ff


	//----- nvinfo : EIATTR_EXTERNS
	.align		4
        /*0010*/ 	.byte	0x04, 0x0f
        /*0012*/ 	.short	(.L_10 - .L_9)


	//   ....[0]....
	.align		4
.L_9:
        /*0014*/ 	.word	index@(vprintf)


	//----- nvinfo : EIATTR_MERCURY_ISA_VERSION
	.align		4
.L_10:
        /*0018*/ 	.byte	0x03, 0x5f
        /*001a*/ 	.short	0x0101


	//----- nvinfo : EIATTR_VRC_CTA_INIT_COUNT
	.align		4
        /*001c*/ 	.byte	0x02, 0x4a
	.zero		1
	.zero		1


	//----- nvinfo : EIATTR_SYSCALL_OFFSETS
	.align		4
        /*0020*/ 	.byte	0x04, 0x46
        /*0022*/ 	.short	(.L_12 - .L_11)


	//   ....[0]....
.L_11:
        /*0024*/ 	.word	0x00000110


	//----- nvinfo : EIATTR_EXIT_INSTR_OFFSETS
	.align		4
.L_12:
        /*0028*/ 	.byte	0x04, 0x1c
        /*002a*/ 	.short	(.L_14 - .L_13)


	//   ....[0]....
.L_13:
        /*002c*/ 	.word	0x00000120


	//----- nvinfo : EIATTR_SW_WAR
	.align		4
.L_14:
        /*0030*/ 	.byte	0x04, 0x36
        /*0032*/ 	.short	(.L_16 - .L_15)
.L_15:
        /*0034*/ 	.word	0x00000008
.L_16:


//--------------------- .nv.callgraph             --------------------------
	.section	.nv.callgraph,"",@"SHT_CUDA_CALLGRAPH"
	.align	4
	.sectionentsize	8
	.align		4
        /*0000*/ 	.word	0x00000000
	.align		4
        /*0004*/ 	.word	0xffffffff
	.align		4
        /*0008*/ 	.word	index@(_Z15print_threadIdsv)
	.align		4
        /*000c*/ 	.word	index@(vprintf)
	.align		4
        /*0010*/ 	.word	0x00000000
	.align		4
        /*0014*/ 	.word	0xfffffffe
	.align		4
        /*0018*/ 	.word	0x00000000
	.align		4
        /*001c*/ 	.word	0xfffffffd
	.align		4
        /*0020*/ 	.word	0x00000000
	.align		4
        /*0024*/ 	.word	0xfffffffc


//--------------------- .nv.constant4             --------------------------
	.section	.nv.constant4,"a",@progbits
	.align	8
	.align		8
.nv.constant4:
        /*0000*/ 	.dword	vprintf
	.align		8
        /*0008*/ 	.dword	$str


//--------------------- .text._Z15print_threadIdsv --------------------------
	.section	.text._Z15print_threadIdsv,"ax",@progbits
	.align	128
        .global         _Z15print_threadIdsv
        .type           _Z15print_threadIdsv,@function
        .size           _Z15print_threadIdsv,(.L_x_2 - _Z15print_threadIdsv)
        .other          _Z15print_threadIdsv,@"STO_CUDA_ENTRY STV_DEFAULT"
_Z15print_threadIdsv:
.text._Z15print_threadIdsv:
[----:B------:R-:W0:Y:S01]  /*0000*/  LDC R1, c[0x0][0x37c] ;  /* 0x0000df00ff017b82 */ /* 0x000e220000000800 */
[----:B------:R-:W1:Y:S01]  /*0010*/  S2R R8, SR_TID.X ;  /* 0x0000000000087919 */ /* 0x000e620000002100 */
[----:B0-----:R-:W-:Y:S01]  /*0020*/  VIADD R1, R1, 0xfffffff0 ;  /* 0xfffffff001017836 */ /* 0x001fe20000000000 */
[----:B------:R-:W-:Y:S01]  /*0030*/  MOV R0, 0x0 ;  /* 0x0000000000007802 */ /* 0x000fe20000000f00 */
[----:B------:R-:W0:Y:S01]  /*0040*/  LDCU UR4, c[0x0][0x2f8] ;  /* 0x00005f00ff0477ac */ /* 0x000e220008000800 */
[----:B------:R-:W1:Y:S03]  /*0050*/  S2R R9, SR_TID.Y ;  /* 0x0000000000097919 */ /* 0x000e660000002200 */
[----:B------:R2:W3:Y:S01]  /*0060*/  LDC.64 R2, c[0x4][R0] ;  /* 0x0100000000027b82 */ /* 0x0004e20000000a00 */
[----:B------:R-:W4:Y:S01]  /*0070*/  LDCU.64 UR6, c[0x4][0x8] ;  /* 0x01000100ff0677ac */ /* 0x000f220008000a00 */
[----:B------:R-:W5:Y:S01]  /*0080*/  S2R R10, SR_TID.Z ;  /* 0x00000000000a7919 */ /* 0x000f620000002300 */
[----:B------:R-:W2:Y:S01]  /*0090*/  LDCU UR5, c[0x0][0x2fc] ;  /* 0x00005f80ff0577ac */ /* 0x000ea20008000800 */
[----:B0-----:R-:W-:Y:S01]  /*00a0*/  IADD3 R6, P0, PT, R1, UR4, RZ ;  /* 0x0000000401067c10 */ /* 0x001fe2000ff1e0ff */
[----:B----4-:R-:W-:Y:S01]  /*00b0*/  IMAD.U32 R4, RZ, RZ, UR6 ;  /* 0x00000006ff047e24 */ /* 0x010fe2000f8e00ff */
[----:B------:R-:W-:-:S03]  /*00c0*/  MOV R5, UR7 ;  /* 0x0000000700057c02 */ /* 0x000fc60008000f00 */
[----:B--2---:R-:W-:Y:S01]  /*00d0*/  IMAD.X R7, RZ, RZ, UR5, P0 ;  /* 0x00000005ff077e24 */ /* 0x004fe200080e06ff */
[----:B-1----:R0:W-:Y:S04]  /*00e0*/  STL.64 [R1], R8 ;  /* 0x0000000801007387 */ /* 0x0021e80000100a00 */
[----:B-----5:R0:W-:Y:S03]  /*00f0*/  STL [R1+0x8], R10 ;  /* 0x0000080a01007387 */ /* 0x0201e60000100800 */
[----:B------:R-:W-:-:S07]  /*0100*/  LEPC R20, `(.L_x_0) ;  /* 0x000000001014794e */ /* 0x000fce0000000000 */
[----:B0--3--:R-:W-:Y:S05]  /*0110*/  CALL.ABS.NOINC R2 ;  /* 0x0000000002007343 */ /* 0x009fea0003c00000 */
.L_x_0:
[----:B------:R-:W-:Y:S05]  /*0120*/  EXIT ;  /* 0x000000000000794d */ /* 0x000fea0003800000 */
.L_x_1:
[----:B------:R-:W-:-:S00]  /*0130*/  BRA `(.L_x_1) ;  /* 0xfffffffc00fc7947 */ /* 0x000fc0000383ffff */
[----:B------:R-:W-:-:S00]  /*0140*/  NOP ;  /* 0x0000000000007918 */ /* 0x000fc00000000000 */
        /* <DEDUP_REMOVED lines=11> */
.L_x_2:


//--------------------- .nv.global.init           --------------------------
	.section	.nv.global.init,"aw",@progbits
.nv.global.init:
	.type		$str,@object
	.size		$str,(.L_0 - $str)
$str:
        /*0000*/ 	.byte	0x74, 0x68, 0x72, 0x65, 0x61, 0x64, 0x49, 0x64, 0x78, 0x2e, 0x78, 0x20, 0x3a, 0x20, 0x25, 0x64
        /*0010*/ 	.byte	0x2c, 0x20, 0x74, 0x68, 0x72, 0x65, 0x61, 0x64, 0x49, 0x64, 0x78, 0x2e, 0x79, 0x20, 0x3a, 0x20
        /*0020*/ 	.byte	0x25, 0x64, 0x2c, 0x20, 0x74, 0x68, 0x72, 0x65, 0x61, 0x64, 0x49, 0x64, 0x78, 0x2e, 0x7a, 0x20
        /*0030*/ 	.byte	0x3a, 0x20, 0x25, 0x64, 0x20, 0x0a, 0x00
.L_0:


//--------------------- .nv.shared.reserved.0     --------------------------
	.section	.nv.shared.reserved.0,"aw",@nobits
	.weak		__nv_reservedSMEM_offset_0_alias
	.size		__nv_reservedSMEM_offset_0_alias, 0, 64
	.other		__nv_reservedSMEM_offset_0_alias,@"STO_CUDA_RESERVED_SHARED STV_DEFAULT"
__nv_reservedSMEM_offset_0_alias:
	.zero		0
	.zero		64


//--------------------- .nv.constant0._Z15print_threadIdsv --------------------------
	.section	.nv.constant0._Z15print_threadIdsv,"a",@progbits
	.sectionflags	@""
	.align	4
.nv.constant0._Z15print_threadIdsv:
	.zero		896


//--------------------- SYMBOLS --------------------------

	.type		.nv.reservedSmem.offset0,@object
	.size		.nv.reservedSmem.offset0,0x4
	.type		vprintf,@function
